//
// Generated by NVIDIA NVVM Compiler
//
// Compiler Build ID: CL-36424714
// Cuda compilation tools, release 13.0, V13.0.88
// Based on NVVM 20.0.0
//

.version 9.0
.target sm_100
.address_size 64

	// .globl	_Z24coarse_tiled_gpu_stencilPfS_iii
// _ZZ24coarse_tiled_gpu_stencilPfS_iiiE15in_prev_sh_tile has been demoted
// _ZZ24coarse_tiled_gpu_stencilPfS_iiiE15in_curr_sh_tile has been demoted
// _ZZ24coarse_tiled_gpu_stencilPfS_iiiE15in_next_sh_tile has been demoted

.visible .entry _Z24coarse_tiled_gpu_stencilPfS_iii(
	.param .u64 .ptr .align 1 _Z24coarse_tiled_gpu_stencilPfS_iii_param_0,
	.param .u64 .ptr .align 1 _Z24coarse_tiled_gpu_stencilPfS_iii_param_1,
	.param .u32 _Z24coarse_tiled_gpu_stencilPfS_iii_param_2,
	.param .u32 _Z24coarse_tiled_gpu_stencilPfS_iii_param_3,
	.param .u32 _Z24coarse_tiled_gpu_stencilPfS_iii_param_4
)
{
	.reg .pred 	%p<42>;
	.reg .b32 	%r<89>;
	.reg .b32 	%f<41>;
	.reg .b64 	%rd<17>;
	// demoted variable
	.shared .align 4 .b8 _ZZ24coarse_tiled_gpu_stencilPfS_iiiE15in_prev_sh_tile[4096];
	// demoted variable
	.shared .align 4 .b8 _ZZ24coarse_tiled_gpu_stencilPfS_iiiE15in_curr_sh_tile[4096];
	// demoted variable
	.shared .align 4 .b8 _ZZ24coarse_tiled_gpu_stencilPfS_iiiE15in_next_sh_tile[4096];
	ld.param.u64 	%rd3, [_Z24coarse_tiled_gpu_stencilPfS_iii_param_0];
	ld.param.u64 	%rd4, [_Z24coarse_tiled_gpu_stencilPfS_iii_param_1];
	ld.param.u32 	%r29, [_Z24coarse_tiled_gpu_stencilPfS_iii_param_2];
	ld.param.u32 	%r30, [_Z24coarse_tiled_gpu_stencilPfS_iii_param_3];
	ld.param.u32 	%r32, [_Z24coarse_tiled_gpu_stencilPfS_iii_param_4];
	cvta.to.global.u64 	%rd1, %rd4;
	cvta.to.global.u64 	%rd2, %rd3;
	mov.u32 	%r33, %ctaid.z;
	mul.lo.s32 	%r2, %r33, 30;
	mov.u32 	%r34, %ctaid.y;
	mul.lo.s32 	%r3, %r34, 30;
	mov.u32 	%r4, %tid.y;
	add.s32 	%r5, %r3, %r4;
	add.s32 	%r6, %r5, -1;
	setp.ne.s32 	%p4, %r5, 0;
	mov.u32 	%r35, %ctaid.x;
	mul.lo.s32 	%r7, %r35, 30;
	mov.u32 	%r8, %tid.x;
	add.s32 	%r36, %r8, %r7;
	add.s32 	%r9, %r36, -1;
	setp.gt.s32 	%p5, %r9, -1;
	setp.lt.s32 	%p6, %r9, %r29;
	and.pred  	%p7, %p5, %p6;
	setp.le.s32 	%p8, %r5, %r30;
	and.pred  	%p9, %p4, %p8;
	and.pred  	%p1, %p7, %p9;
	not.pred 	%p11, %p1;
	setp.eq.s32 	%p12, %r33, 0;
	or.pred  	%p13, %p12, %p11;
	setp.gt.s32 	%p14, %r2, %r32;
	shl.b32 	%r37, %r4, 7;
	mov.u32 	%r38, _ZZ24coarse_tiled_gpu_stencilPfS_iiiE15in_prev_sh_tile;
	add.s32 	%r39, %r38, %r37;
	shl.b32 	%r40, %r8, 2;
	add.s32 	%r10, %r39, %r40;
	or.pred  	%p15, %p13, %p14;
	@%p15 bra 	$L__BB0_2;
	add.s32 	%r42, %r2, -1;
	mad.lo.s32 	%r43, %r30, %r42, %r6;
	mad.lo.s32 	%r44, %r43, %r29, %r9;
	mul.wide.s32 	%rd5, %r44, 4;
	add.s64 	%rd6, %rd2, %rd5;
	ld.global.f32 	%f5, [%rd6];
	st.shared.f32 	[%r10], %f5;
	bra.uni 	$L__BB0_3;
$L__BB0_2:
	mov.b32 	%r41, 0;
	st.shared.u32 	[%r10], %r41;
$L__BB0_3:
	setp.ge.s32 	%p16, %r2, %r32;
	mov.u32 	%r46, _ZZ24coarse_tiled_gpu_stencilPfS_iiiE15in_curr_sh_tile;
	add.s32 	%r47, %r46, %r37;
	add.s32 	%r11, %r47, %r40;
	or.pred  	%p18, %p11, %p16;
	@%p18 bra 	$L__BB0_5;
	mad.lo.s32 	%r50, %r30, %r2, %r6;
	mad.lo.s32 	%r51, %r50, %r29, %r9;
	mul.wide.s32 	%rd7, %r51, 4;
	add.s64 	%rd8, %rd2, %rd7;
	ld.global.f32 	%f6, [%rd8];
	st.shared.f32 	[%r11], %f6;
	bra.uni 	$L__BB0_6;
$L__BB0_5:
	mov.b32 	%r49, 0;
	st.shared.u32 	[%r11], %r49;
$L__BB0_6:
	mov.u32 	%r55, _ZZ24coarse_tiled_gpu_stencilPfS_iiiE15in_next_sh_tile;
	add.s32 	%r56, %r55, %r37;
	add.s32 	%r12, %r56, %r40;
	add.s32 	%r13, %r32, -1;
	setp.lt.u32 	%p19, %r5, 2;
	setp.ge.s32 	%p20, %r5, %r30;
	or.pred  	%p2, %p19, %p20;
	setp.lt.s32 	%p21, %r9, 1;
	add.s32 	%r59, %r29, -1;
	setp.ge.s32 	%p22, %r9, %r59;
	or.pred  	%p23, %p21, %p22;
	add.s32 	%r60, %r4, -31;
	setp.lt.u32 	%p24, %r60, -30;
	or.pred  	%p25, %p23, %p24;
	add.s32 	%r61, %r8, -31;
	setp.lt.u32 	%p26, %r61, -30;
	or.pred  	%p3, %p25, %p26;
	add.s32 	%r88, %r2, 1;
	add.s32 	%r62, %r2, 2;
	mad.lo.s32 	%r63, %r30, %r62, %r4;
	add.s32 	%r64, %r63, %r3;
	add.s32 	%r65, %r64, -1;
	mad.lo.s32 	%r66, %r29, %r65, %r8;
	add.s32 	%r87, %r66, %r7;
	mul.lo.s32 	%r67, %r30, %r29;
	shl.b32 	%r16, %r67, 1;
	mad.lo.s32 	%r68, %r30, %r2, %r30;
	add.s32 	%r69, %r4, %r68;
	add.s32 	%r70, %r69, %r3;
	add.s32 	%r71, %r70, -1;
	mad.lo.s32 	%r72, %r29, %r71, %r8;
	add.s32 	%r85, %r72, %r7;
	mul.lo.s32 	%r73, %r33, %r30;
	mad.lo.s32 	%r74, %r73, 30, %r4;
	add.s32 	%r75, %r74, %r3;
	add.s32 	%r76, %r75, -1;
	mad.lo.s32 	%r77, %r29, %r76, %r8;
	add.s32 	%r84, %r77, %r7;
	mov.b32 	%r86, 2;
$L__BB0_7:
	setp.ge.s32 	%p27, %r88, %r32;
	mov.f32 	%f39, 0f00000000;
	or.pred  	%p29, %p11, %p27;
	@%p29 bra 	$L__BB0_9;
	add.s32 	%r78, %r85, -1;
	mul.wide.s32 	%rd9, %r78, 4;
	add.s64 	%rd10, %rd2, %rd9;
	ld.global.f32 	%f39, [%rd10];
$L__BB0_9:
	st.shared.f32 	[%r12], %f39;
	bar.sync 	0;
	setp.eq.s32 	%p30, %r88, 1;
	add.s32 	%r79, %r88, -1;
	setp.ge.s32 	%p31, %r79, %r13;
	or.pred  	%p32, %p30, %p31;
	or.pred  	%p33, %p32, %p2;
	or.pred  	%p34, %p33, %p3;
	@%p34 bra 	$L__BB0_11;
	ld.shared.f32 	%f8, [%r11];
	ld.shared.f32 	%f9, [%r11+-4];
	add.f32 	%f10, %f8, %f9;
	ld.shared.f32 	%f11, [%r11+4];
	add.f32 	%f12, %f10, %f11;
	ld.shared.f32 	%f13, [%r11+-128];
	add.f32 	%f14, %f12, %f13;
	ld.shared.f32 	%f15, [%r11+128];
	add.f32 	%f16, %f14, %f15;
	ld.shared.f32 	%f17, [%r10];
	add.f32 	%f18, %f16, %f17;
	ld.shared.f32 	%f19, [%r12];
	add.f32 	%f20, %f18, %f19;
	add.s32 	%r80, %r84, -1;
	mul.wide.s32 	%rd11, %r80, 4;
	add.s64 	%rd12, %rd1, %rd11;
	st.global.f32 	[%rd12], %f20;
$L__BB0_11:
	bar.sync 	0;
	ld.shared.f32 	%f22, [%r11];
	st.shared.f32 	[%r10], %f22;
	ld.shared.f32 	%f23, [%r12];
	st.shared.f32 	[%r11], %f23;
	add.s32 	%r81, %r88, 1;
	setp.ge.s32 	%p35, %r81, %r32;
	mov.f32 	%f40, 0f00000000;
	or.pred  	%p37, %p11, %p35;
	@%p37 bra 	$L__BB0_13;
	add.s32 	%r82, %r87, -1;
	mul.wide.s32 	%rd13, %r82, 4;
	add.s64 	%rd14, %rd2, %rd13;
	ld.global.f32 	%f40, [%rd14];
$L__BB0_13:
	st.shared.f32 	[%r12], %f40;
	bar.sync 	0;
	setp.ge.s32 	%p38, %r88, %r13;
	or.pred  	%p39, %p38, %p2;
	or.pred  	%p40, %p39, %p3;
	@%p40 bra 	$L__BB0_15;
	ld.shared.f32 	%f24, [%r11];
	ld.shared.f32 	%f25, [%r11+-4];
	add.f32 	%f26, %f24, %f25;
	ld.shared.f32 	%f27, [%r11+4];
	add.f32 	%f28, %f26, %f27;
	ld.shared.f32 	%f29, [%r11+-128];
	add.f32 	%f30, %f28, %f29;
	ld.shared.f32 	%f31, [%r11+128];
	add.f32 	%f32, %f30, %f31;
	ld.shared.f32 	%f33, [%r10];
	add.f32 	%f34, %f32, %f33;
	ld.shared.f32 	%f35, [%r12];
	add.f32 	%f36, %f34, %f35;
	add.s32 	%r83, %r85, -1;
	mul.wide.s32 	%rd15, %r83, 4;
	add.s64 	%rd16, %rd1, %rd15;
	st.global.f32 	[%rd16], %f36;
$L__BB0_15:
	bar.sync 	0;
	ld.shared.f32 	%f37, [%r11];
	st.shared.f32 	[%r10], %f37;
	ld.shared.f32 	%f38, [%r12];
	st.shared.f32 	[%r11], %f38;
	add.s32 	%r88, %r88, 2;
	add.s32 	%r87, %r87, %r16;
	add.s32 	%r86, %r86, 2;
	add.s32 	%r85, %r85, %r16;
	add.s32 	%r84, %r84, %r16;
	setp.ne.s32 	%p41, %r86, 32;
	@%p41 bra 	$L__BB0_7;
	ret;

}


// ===== COMPILED SASS (sm_100) =====

	.target	sm_100

	.elftype	@"ET_EXEC"


//--------------------- .note.nv.tkinfo           --------------------------
	.section	.note.nv.tkinfo,"",@"SHT_NOTE"
	.sectionflags	@"SHF_NOTE_NV_TKINFO"
	.tkinfo
        /*0018*/ 	.word	0x00000002
        /*0030*/ 	.string	""
        /*0030*/ 	.string	"ptxas"
        /*0030*/ 	.string	"Cuda compilation tools, release 13.0, V13.0.88"
        /*0030*/ 	.string	"Build cuda_13.0.r13.0/compiler.36424714_0"
        /*0030*/ 	.string	"-arch sm_100 -m 64 "



//--------------------- .note.nv.cuinfo           --------------------------
	.section	.note.nv.cuinfo,"",@"SHT_NOTE"
	.sectionflags	@"SHF_NOTE_NV_CUINFO"
        /*0018*/ 	.short	0x0002
        /*001a*/ 	.short	0x0064
        /*001c*/ 	.short	0x0082
	.zero		2


//--------------------- .nv.info                  --------------------------
	.section	.nv.info,"",@"SHT_CUDA_INFO"
	.align	4


	//----- nvinfo : EIATTR_REGCOUNT
	.align		4
        /*0000*/ 	.byte	0x04, 0x2f
        /*0002*/ 	.short	(.L_1 - .L_0)
	.align		4
.L_0:
        /*0004*/ 	.word	index@(_Z24coarse_tiled_gpu_stencilPfS_iii)
        /*0008*/ 	.word	0x0000001e


	//----- nvinfo : EIATTR_FRAME_SIZE
	.align		4
.L_1:
        /*000c*/ 	.byte	0x04, 0x11
        /*000e*/ 	.short	(.L_3 - .L_2)
	.align		4
.L_2:
        /*0010*/ 	.word	index@(_Z24coarse_tiled_gpu_stencilPfS_iii)
        /*0014*/ 	.word	0x00000000


	//----- nvinfo : EIATTR_MIN_STACK_SIZE
	.align		4
.L_3:
        /*0018*/ 	.byte	0x04, 0x12
        /*001a*/ 	.short	(.L_5 - .L_4)
	.align		4
.L_4:
        /*001c*/ 	.word	index@(_Z24coarse_tiled_gpu_stencilPfS_iii)
        /*0020*/ 	.word	0x00000000
.L_5:


//--------------------- .nv.compat                --------------------------
	.section	.nv.compat,"",@"SHT_CUDA_COMPAT_INFO"
	.align	4
        /*0000*/ 	.byte	0x02, 0x09, 0x00, 0x00, 0x02, 0x02, 0x01, 0x00, 0x02, 0x05, 0x05, 0x00, 0x03, 0x07, 0x01, 0x01
        /*0010*/ 	.byte	0x02, 0x03, 0x00, 0x00, 0x02, 0x06, 0x01, 0x00, 0x04, 0x0b, 0x08, 0x00, 0x09, 0x00, 0x00, 0x00
        /*0020*/ 	.byte	0x00, 0x00, 0x00, 0x00


//--------------------- .nv.info._Z24coarse_tiled_gpu_stencilPfS_iii --------------------------
	.section	.nv.info._Z24coarse_tiled_gpu_stencilPfS_iii,"",@"SHT_CUDA_INFO"
	.sectionflags	@""
	.align	4


	//----- nvinfo : EIATTR_CUDA_API_VERSION
	.align		4
        /*0000*/ 	.byte	0x04, 0x37
        /*0002*/ 	.short	(.L_7 - .L_6)
.L_6:
        /*0004*/ 	.word	0x00000082


	//----- nvinfo : EIATTR_KPARAM_INFO
	.align		4
.L_7:
        /*0008*/ 	.byte	0x04, 0x17
        /*000a*/ 	.short	(.L_9 - .L_8)
.L_8:
        /*000c*/ 	.word	0x00000000
        /*0010*/ 	.short	0x0004
        /*0012*/ 	.short	0x0018
        /*0014*/ 	.byte	0x00, 0xf0, 0x11, 0x00


	//----- nvinfo : EIATTR_KPARAM_INFO
	.align		4
.L_9:
        /*0018*/ 	.byte	0x04, 0x17
        /*001a*/ 	.short	(.L_11 - .L_10)
.L_10:
        /*001c*/ 	.word	0x00000000
        /*0020*/ 	.short	0x0003
        /*0022*/ 	.short	0x0014
        /*0024*/ 	.byte	0x00, 0xf0, 0x11, 0x00


	//----- nvinfo : EIATTR_KPARAM_INFO
	.align		4
.L_11:
        /*0028*/ 	.byte	0x04, 0x17
        /*002a*/ 	.short	(.L_13 - .L_12)
.L_12:
        /*002c*/ 	.word	0x00000000
        /*0030*/ 	.short	0x0002
        /*0032*/ 	.short	0x0010
        /*0034*/ 	.byte	0x00, 0xf0, 0x11, 0x00


	//----- nvinfo : EIATTR_KPARAM_INFO
	.align		4
.L_13:
        /*0038*/ 	.byte	0x04, 0x17
        /*003a*/ 	.short	(.L_15 - .L_14)
.L_14:
        /*003c*/ 	.word	0x00000000
        /*0040*/ 	.short	0x0001
        /*0042*/ 	.short	0x0008
        /*0044*/ 	.byte	0x00, 0xf5, 0x21, 0x00


	//----- nvinfo : EIATTR_KPARAM_INFO
	.align		4
.L_15:
        /*0048*/ 	.byte	0x04, 0x17
        /*004a*/ 	.short	(.L_17 - .L_16)
.L_16:
        /*004c*/ 	.word	0x00000000
        /*0050*/ 	.short	0x0000
        /*0052*/ 	.short	0x0000
        /*0054*/ 	.byte	0x00, 0xf5, 0x21, 0x00


	//----- nvinfo : EIATTR_SPARSE_MMA_MASK
	.align		4
.L_17:
        /*0058*/ 	.byte	0x03, 0x50
        /*005a*/ 	.short	0x0000


	//----- nvinfo : EIATTR_MAXREG_COUNT
	.align		4
        /*005c*/ 	.byte	0x03, 0x1b
        /*005e*/ 	.short	0x00ff


	//----- nvinfo : EIATTR_NUM_BARRIERS
	.align		4
        /*0060*/ 	.byte	0x02, 0x4c
        /*0062*/ 	.byte	0x01
	.zero		1


	//----- nvinfo : EIATTR_MERCURY_ISA_VERSION
	.align		4
        /*0064*/ 	.byte	0x03, 0x5f
        /*0066*/ 	.short	0x0101


	//----- nvinfo : EIATTR_VRC_CTA_INIT_COUNT
	.align		4
        /*0068*/ 	.byte	0x02, 0x4a
	.zero		1
	.zero		1


	//----- nvinfo : EIATTR_EXIT_INSTR_OFFSETS
	.align		4
        /*006c*/ 	.byte	0x04, 0x1c
        /*006e*/ 	.short	(.L_19 - .L_18)


	//   ....[0]....
.L_18:
        /*0070*/ 	.word	0x000009f0


	//----- nvinfo : EIATTR_CRS_STACK_SIZE
	.align		4
.L_19:
        /*0074*/ 	.byte	0x04, 0x1e
        /*0076*/ 	.short	(.L_21 - .L_20)
.L_20:
        /*0078*/ 	.word	0x00000000


	//----- nvinfo : EIATTR_CBANK_PARAM_SIZE
	.align		4
.L_21:
        /*007c*/ 	.byte	0x03, 0x19
        /*007e*/ 	.short	0x001c


	//----- nvinfo : EIATTR_PARAM_CBANK
	.align		4
        /*0080*/ 	.byte	0x04, 0x0a
        /*0082*/ 	.short	(.L_23 - .L_22)
	.align		4
.L_22:
        /*0084*/ 	.word	index@(.nv.constant0._Z24coarse_tiled_gpu_stencilPfS_iii)
        /*0088*/ 	.short	0x0380
        /*008a*/ 	.short	0x001c


	//----- nvinfo : EIATTR_SW_WAR
	.align		4
.L_23:
        /*008c*/ 	.byte	0x04, 0x36
        /*008e*/ 	.short	(.L_25 - .L_24)
.L_24:
        /*0090*/ 	.word	0x00000008
.L_25:


//--------------------- .nv.callgraph             --------------------------
	.section	.nv.callgraph,"",@"SHT_CUDA_CALLGRAPH"
	.align	4
	.sectionentsize	8
	.align		4
        /*0000*/ 	.word	0x00000000
	.align		4
        /*0004*/ 	.word	0xffffffff
	.align		4
        /*0008*/ 	.word	0x00000000
	.align		4
        /*000c*/ 	.word	0xfffffffe
	.align		4
        /*0010*/ 	.word	0x00000000
	.align		4
        /*0014*/ 	.word	0xfffffffd
	.align		4
        /*0018*/ 	.word	0x00000000
	.align		4
        /*001c*/ 	.word	0xfffffffc


//--------------------- .text._Z24coarse_tiled_gpu_stencilPfS_iii --------------------------
	.section	.text._Z24coarse_tiled_gpu_stencilPfS_iii,"ax",@progbits
	.align	128
        .global         _Z24coarse_tiled_gpu_stencilPfS_iii
        .type           _Z24coarse_tiled_gpu_stencilPfS_iii,@function
        .size           _Z24coarse_tiled_gpu_stencilPfS_iii,(.L_x_4 - _Z24coarse_tiled_gpu_stencilPfS_iii)
        .other          _Z24coarse_tiled_gpu_stencilPfS_iii,@"STO_CUDA_ENTRY STV_DEFAULT"
_Z24coarse_tiled_gpu_stencilPfS_iii:
.text._Z24coarse_tiled_gpu_stencilPfS_iii:
[----:B------:R-:W-:Y:S01]  /*0000*/  LDC R1, c[0x0][0x37c] ;  /* 0x0000df00ff017b82 */ /* 0x000fe20000000800 */
[----:B------:R-:W0:Y:S07]  /*0010*/  S2R R9, SR_CTAID.X ;  /* 0x0000000000097919 */ /* 0x000e2e0000002500 */
[----:B------:R-:W1:Y:S01]  /*0020*/  LDC.64 R6, c[0x0][0x390] ;  /* 0x0000e400ff067b82 */ /* 0x000e620000000a00 */
[----:B------:R-:W2:Y:S01]  /*0030*/  LDCU UR7, c[0x0][0x398] ;  /* 0x00007300ff0777ac */ /* 0x000ea20008000800 */
[----:B------:R-:W0:Y:S01]  /*0040*/  S2R R11, SR_TID.X ;  /* 0x00000000000b7919 */ /* 0x000e220000002100 */
[----:B------:R-:W3:Y:S01]  /*0050*/  LDCU.64 UR10, c[0x0][0x358] ;  /* 0x00006b00ff0a77ac */ /* 0x000ee20008000a00 */
[----:B------:R-:W4:Y:S01]  /*0060*/  S2R R13, SR_CTAID.Y ;  /* 0x00000000000d7919 */ /* 0x000f220000002600 */
[----:B------:R-:W4:Y:S01]  /*0070*/  S2R R10, SR_TID.Y ;  /* 0x00000000000a7919 */ /* 0x000f220000002200 */
[----:B------:R-:W5:Y:S01]  /*0080*/  S2R R16, SR_CTAID.Z ;  /* 0x0000000000107919 */ /* 0x000f620000002700 */
[----:B0-----:R-:W-:-:S05]  /*0090*/  IMAD R2, R9, 0x1e, R11 ;  /* 0x0000001e09027824 */ /* 0x001fca00078e020b */
[----:B------:R-:W-:Y:S01]  /*00a0*/  IADD3 R15, PT, PT, R2, -0x1, RZ ;  /* 0xffffffff020f7810 */ /* 0x000fe20007ffe0ff */
[----:B----4-:R-:W-:-:S03]  /*00b0*/  IMAD R0, R13, 0x1e, R10 ;  /* 0x0000001e0d007824 */ /* 0x010fc600078e020a */
[C---:B-1----:R-:W-:Y:S01]  /*00c0*/  ISETP.GE.AND P0, PT, R15.reuse, R6, PT ;  /* 0x000000060f00720c */ /* 0x042fe20003f06270 */
[----:B-----5:R-:W-:Y:S01]  /*00d0*/  IMAD R8, R16, 0x1e, RZ ;  /* 0x0000001e10087824 */ /* 0x020fe200078e02ff */
[C---:B------:R-:W-:Y:S02]  /*00e0*/  ISETP.GT.AND P1, PT, R0.reuse, R7, PT ;  /* 0x000000070000720c */ /* 0x040fe40003f24270 */
[----:B------:R-:W-:Y:S02]  /*00f0*/  ISETP.GT.AND P0, PT, R15, -0x1, !P0 ;  /* 0xffffffff0f00780c */ /* 0x000fe40004704270 */
[C---:B------:R-:W-:Y:S02]  /*0100*/  ISETP.NE.AND P1, PT, R0.reuse, RZ, !P1 ;  /* 0x000000ff0000720c */ /* 0x040fe40004f25270 */
[----:B------:R-:W-:Y:S02]  /*0110*/  IADD3 R12, PT, PT, R0, -0x1, RZ ;  /* 0xffffffff000c7810 */ /* 0x000fe40007ffe0ff */
[----:B------:R-:W-:-:S04]  /*0120*/  PLOP3.LUT P0, PT, P0, P1, PT, 0x80, 0x8 ;  /* 0x000000000008781c */ /* 0x000fc80000703070 */
[----:B------:R-:W-:Y:S02]  /*0130*/  ISETP.EQ.OR P2, PT, R16, RZ, !P0 ;  /* 0x000000ff1000720c */ /* 0x000fe40004742670 */
[C---:B--2---:R-:W-:Y:S02]  /*0140*/  ISETP.GE.OR P4, PT, R8.reuse, UR7, !P0 ;  /* 0x0000000708007c0c */ /* 0x044fe4000c786670 */
[----:B------:R-:W-:-:S11]  /*0150*/  ISETP.GT.OR P2, PT, R8, UR7, P2 ;  /* 0x0000000708007c0c */ /* 0x000fd60009744670 */
[----:B------:R-:W0:Y:S02]  /*0160*/  @!P4 LDC.64 R2, c[0x0][0x380] ;  /* 0x0000e000ff02cb82 */ /* 0x000e240000000a00 */
[----:B------:R-:W-:-:S05]  /*0170*/  @!P2 IADD3 R14, PT, PT, R8, -0x1, RZ ;  /* 0xffffffff080ea810 */ /* 0x000fca0007ffe0ff */
[-CC-:B------:R-:W-:Y:S01]  /*0180*/  @!P2 IMAD R14, R14, R7.reuse, R12.reuse ;  /* 0x000000070e0ea224 */ /* 0x180fe200078e020c */
[----:B------:R-:W1:Y:S01]  /*0190*/  @!P2 LDC.64 R4, c[0x0][0x380] ;  /* 0x0000e000ff04ab82 */ /* 0x000e620000000a00 */
[----:B------:R-:W-:Y:S02]  /*01a0*/  @!P4 IMAD R12, R8, R7, R12 ;  /* 0x00000007080cc224 */ /* 0x000fe400078e020c */
[-CC-:B------:R-:W-:Y:S02]  /*01b0*/  @!P2 IMAD R17, R14, R6.reuse, R15.reuse ;  /* 0x000000060e11a224 */ /* 0x180fe400078e020f */
[----:B------:R-:W-:-:S04]  /*01c0*/  @!P4 IMAD R19, R12, R6, R15 ;  /* 0x000000060c13c224 */ /* 0x000fc800078e020f */
[----:B0-----:R-:W-:-:S04]  /*01d0*/  @!P4 IMAD.WIDE R2, R19, 0x4, R2 ;  /* 0x000000041302c825 */ /* 0x001fc800078e0202 */
[----:B-1----:R-:W-:Y:S02]  /*01e0*/  @!P2 IMAD.WIDE R4, R17, 0x4, R4 ;  /* 0x000000041104a825 */ /* 0x002fe400078e0204 */
[----:B---3--:R0:W2:Y:S04]  /*01f0*/  @!P4 LDG.E R17, desc[UR10][R2.64] ;  /* 0x0000000a0211c981 */ /* 0x0080a8000c1e1900 */
[----:B------:R1:W3:Y:S01]  /*0200*/  @!P2 LDG.E R5, desc[UR10][R4.64] ;  /* 0x0000000a0405a981 */ /* 0x0002e2000c1e1900 */
[----:B------:R-:W4:Y:S01]  /*0210*/  S2UR UR6, SR_CgaCtaId ;  /* 0x00000000000679c3 */ /* 0x000f220000008800 */
[----:B------:R-:W-:Y:S01]  /*0220*/  UMOV UR4, 0x400 ;  /* 0x0000040000047882 */ /* 0x000fe20000000000 */
[----:B------:R-:W-:Y:S01]  /*0230*/  VIADD R12, R6, 0xffffffff ;  /* 0xffffffff060c7836 */ /* 0x000fe20000000000 */
[----:B------:R-:W-:Y:S01]  /*0240*/  UIADD3 UR5, UPT, UPT, UR4, 0x1000, URZ ;  /* 0x0000100004057890 */ /* 0x000fe2000fffe0ff */
[----:B------:R-:W-:-:S03]  /*0250*/  ISETP.GE.AND P1, PT, R0, R7, PT ;  /* 0x000000070000720c */ /* 0x000fc60003f26270 */
[C---:B------:R-:W-:Y:S02]  /*0260*/  ISETP.GE.AND P3, PT, R15.reuse, R12, PT ;  /* 0x0000000c0f00720c */ /* 0x040fe40003f66270 */
[----:B------:R-:W-:Y:S02]  /*0270*/  ISETP.LT.U32.OR P1, PT, R0, 0x2, P1 ;  /* 0x000000020000780c */ /* 0x000fe40000f21470 */
[----:B------:R-:W-:Y:S01]  /*0280*/  ISETP.LT.OR P3, PT, R15, 0x1, P3 ;  /* 0x000000010f00780c */ /* 0x000fe20001f61670 */
[----:B------:R-:W-:Y:S01]  /*0290*/  IMAD R15, R16, R7, RZ ;  /* 0x00000007100f7224 */ /* 0x000fe200078e02ff */
[----:B0-----:R-:W-:Y:S01]  /*02a0*/  IADD3 R2, PT, PT, R8, 0x2, RZ ;  /* 0x0000000208027810 */ /* 0x001fe20007ffe0ff */
[----:B----4-:R-:W-:Y:S02]  /*02b0*/  ULEA UR8, UR6, UR4, 0x18 ;  /* 0x0000000406087291 */ /* 0x010fe4000f8ec0ff */
[----:B------:R-:W-:-:S04]  /*02c0*/  ULEA UR5, UR6, UR5, 0x18 ;  /* 0x0000000506057291 */ /* 0x000fc8000f8ec0ff */
[C---:B------:R-:W-:Y:S02]  /*02d0*/  LEA R0, R10.reuse, UR8, 0x7 ;  /* 0x000000080a007c11 */ /* 0x040fe4000f8e38ff */
[----:B-1----:R-:W-:Y:S01]  /*02e0*/  LEA R4, R10, UR5, 0x7 ;  /* 0x000000050a047c11 */ /* 0x002fe2000f8e38ff */
[-C--:B------:R-:W-:Y:S02]  /*02f0*/  IMAD R3, R8, R7.reuse, R7 ;  /* 0x0000000708037224 */ /* 0x080fe400078e0207 */
[C---:B------:R-:W-:Y:S01]  /*0300*/  IMAD R0, R11.reuse, 0x4, R0 ;  /* 0x000000040b007824 */ /* 0x040fe200078e0200 */
[----:B------:R-:W-:Y:S01]  /*0310*/  LEA R4, R11, R4, 0x2 ;  /* 0x000000040b047211 */ /* 0x000fe200078e10ff */
[--C-:B------:R-:W-:Y:S02]  /*0320*/  IMAD R14, R15, 0x1e, R10.reuse ;  /* 0x0000001e0f0e7824 */ /* 0x100fe400078e020a */
[----:B------:R-:W-:Y:S01]  /*0330*/  IMAD R2, R2, R7, R10 ;  /* 0x0000000702027224 */ /* 0x000fe200078e020a */
[----:B------:R-:W-:Y:S01]  /*0340*/  IADD3 R16, PT, PT, R3, R10, RZ ;  /* 0x0000000a03107210 */ /* 0x000fe20007ffe0ff */
[C---:B------:R-:W-:Y:S01]  /*0350*/  IMAD R15, R13.reuse, 0x1e, R14 ;  /* 0x0000001e0d0f7824 */ /* 0x040fe200078e020e */
[----:B------:R-:W-:Y:S01]  /*0360*/  UIADD3 UR4, UPT, UPT, UR4, 0x2000, URZ ;  /* 0x0000200004047890 */ /* 0x000fe2000fffe0ff */
[----:B------:R-:W-:-:S02]  /*0370*/  IMAD R14, R13, 0x1e, R2 ;  /* 0x0000001e0d0e7824 */ /* 0x000fc400078e0202 */
[----:B------:R-:W0:Y:S01]  /*0380*/  LDC.64 R2, c[0x0][0x388] ;  /* 0x0000e200ff027b82 */ /* 0x000e220000000a00 */
[----:B------:R-:W-:Y:S01]  /*0390*/  ULEA UR4, UR6, UR4, 0x18 ;  /* 0x0000000406047291 */ /* 0x000fe2000f8ec0ff */
[----:B------:R-:W-:Y:S01]  /*03a0*/  IMAD R16, R13, 0x1e, R16 ;  /* 0x0000001e0d107824 */ /* 0x000fe200078e0210 */
[----:B------:R-:W-:Y:S01]  /*03b0*/  IADD3 R12, PT, PT, R10, -0x1f, RZ ;  /* 0xffffffe10a0c7810 */ /* 0x000fe20007ffe0ff */
[----:B------:R-:W-:Y:S01]  /*03c0*/  VIADD R14, R14, 0xffffffff ;  /* 0xffffffff0e0e7836 */ /* 0x000fe20000000000 */
[----:B------:R-:W-:Y:S01]  /*03d0*/  IADD3 R15, PT, PT, R15, -0x1, RZ ;  /* 0xffffffff0f0f7810 */ /* 0x000fe20007ffe0ff */
[----:B------:R-:W1:Y:S01]  /*03e0*/  LDCU UR6, c[0x0][0x398] ;  /* 0x00007300ff0677ac */ /* 0x000e620008000800 */
[----:B------:R-:W-:Y:S02]  /*03f0*/  LEA R10, R10, UR4, 0x7 ;  /* 0x000000040a0a7c11 */ /* 0x000fe4000f8e38ff */
[----:B------:R-:W-:Y:S01]  /*0400*/  IADD3 R16, PT, PT, R16, -0x1, RZ ;  /* 0xffffffff10107810 */ /* 0x000fe20007ffe0ff */
[----:B------:R-:W-:Y:S01]  /*0410*/  IMAD R14, R14, R6, R11 ;  /* 0x000000060e0e7224 */ /* 0x000fe200078e020b */
[----:B------:R-:W-:-:S02]  /*0420*/  ISETP.LT.U32.OR P3, PT, R12, -0x1e, P3 ;  /* 0xffffffe20c00780c */ /* 0x000fc40001f61470 */
[C---:B------:R-:W-:Y:S01]  /*0430*/  IADD3 R12, PT, PT, R11.reuse, -0x1f, RZ ;  /* 0xffffffe10b0c7810 */ /* 0x040fe20007ffe0ff */
[--C-:B------:R-:W-:Y:S01]  /*0440*/  IMAD R16, R16, R6, R11.reuse ;  /* 0x0000000610107224 */ /* 0x100fe200078e020b */
[----:B------:R-:W-:Y:S01]  /*0450*/  IADD3 R8, PT, PT, R8, 0x1, RZ ;  /* 0x0000000108087810 */ /* 0x000fe20007ffe0ff */
[----:B------:R-:W-:Y:S01]  /*0460*/  UIADD3 UR4, UPT, UPT, UR7, -0x1, URZ ;  /* 0xffffffff07047890 */ /* 0x000fe2000fffe0ff */
[----:B------:R-:W-:Y:S01]  /*0470*/  UMOV UR5, 0x2 ;  /* 0x0000000200057882 */ /* 0x000fe20000000000 */
[----:B---3--:R3:W-:Y:S04]  /*0480*/  @!P2 STS [R0], R5 ;  /* 0x000000050000a388 */ /* 0x0087e80000000800 */
[----:B------:R4:W-:Y:S04]  /*0490*/  @P2 STS [R0], RZ ;  /* 0x000000ff00002388 */ /* 0x0009e80000000800 */
[----:B--2---:R4:W-:Y:S04]  /*04a0*/  @!P4 STS [R4], R17 ;  /* 0x000000110400c388 */ /* 0x0049e80000000800 */
[----:B------:R4:W-:Y:S01]  /*04b0*/  @P4 STS [R4], RZ ;  /* 0x000000ff04004388 */ /* 0x0009e20000000800 */
[----:B---3--:R-:W-:Y:S01]  /*04c0*/  LEA R5, R11, R10, 0x2 ;  /* 0x0000000a0b057211 */ /* 0x008fe200078e10ff */
[----:B------:R-:W-:-:S02]  /*04d0*/  IMAD R10, R15, R6, R11 ;  /* 0x000000060f0a7224 */ /* 0x000fc400078e020b */
[----:B------:R-:W-:Y:S01]  /*04e0*/  IMAD R6, R6, R7, RZ ;  /* 0x0000000706067224 */ /* 0x000fe200078e02ff */
[----:B------:R-:W-:Y:S01]  /*04f0*/  ISETP.LT.U32.OR P2, PT, R12, -0x1e, P3 ;  /* 0xffffffe20c00780c */ /* 0x000fe20001f41470 */
[C---:B------:R-:W-:Y:S02]  /*0500*/  IMAD R7, R9.reuse, 0x1e, R10 ;  /* 0x0000001e09077824 */ /* 0x040fe400078e020a */
[C---:B------:R-:W-:Y:S02]  /*0510*/  IMAD R11, R9.reuse, 0x1e, R14 ;  /* 0x0000001e090b7824 */ /* 0x040fe400078e020e */
[----:B01--4-:R-:W-:-:S08]  /*0520*/  IMAD R9, R9, 0x1e, R16 ;  /* 0x0000001e09097824 */ /* 0x013fd000078e0210 */
.L_x_2:
[----:B------:R-:W-:Y:S01]  /*0530*/  ISETP.GE.OR P3, PT, R8, UR6, !P0 ;  /* 0x0000000608007c0c */ /* 0x000fe2000c766670 */
[----:B------:R-:W-:-:S12]  /*0540*/  HFMA2 R16, -RZ, RZ, 0, 0 ;  /* 0x00000000ff107431 */ /* 0x000fd800000001ff */
[----:B0-----:R-:W0:Y:S01]  /*0550*/  @!P3 LDC.64 R14, c[0x0][0x380] ;  /* 0x0000e000ff0ebb82 */ /* 0x001e220000000a00 */
[----:B------:R-:W-:-:S04]  /*0560*/  @!P3 VIADD R13, R9, 0xffffffff ;  /* 0xffffffff090db836 */ /* 0x000fc80000000000 */
[----:B0-----:R-:W-:-:S05]  /*0570*/  @!P3 IMAD.WIDE R14, R13, 0x4, R14 ;  /* 0x000000040d0eb825 */ /* 0x001fca00078e020e */
[----:B------:R-:W2:Y:S01]  /*0580*/  @!P3 LDG.E R16, desc[UR10][R14.64] ;  /* 0x0000000a0e10b981 */ /* 0x000ea2000c1e1900 */
[----:B------:R-:W-:Y:S01]  /*0590*/  IADD3 R10, PT, PT, R8, 0x1, RZ ;  /* 0x00000001080a7810 */ /* 0x000fe20007ffe0ff */
[----:B------:R-:W-:Y:S03]  /*05a0*/  BSSY.RECONVERGENT B0, `(.L_x_0) ;  /* 0x000001d000007945 */ /* 0x000fe60003800200 */
[----:B------:R-:W-:Y:S02]  /*05b0*/  ISETP.GE.OR P4, PT, R10, UR6, !P0 ;  /* 0x000000060a007c0c */ /* 0x000fe4000c786670 */
[----:B------:R-:W-:-:S04]  /*05c0*/  IADD3 R10, PT, PT, R8, -0x1, RZ ;  /* 0xffffffff080a7810 */ /* 0x000fc80007ffe0ff */
[----:B------:R-:W-:Y:S02]  /*05d0*/  ISETP.GE.AND P3, PT, R10, UR4, PT ;  /* 0x000000040a007c0c */ /* 0x000fe4000bf66270 */
[----:B------:R-:W-:Y:S02]  /*05e0*/  MOV R10, RZ ;  /* 0x000000ff000a7202 */ /* 0x000fe40000000f00 */
[----:B------:R-:W-:-:S03]  /*05f0*/  ISETP.EQ.OR P3, PT, R8, 0x1, P3 ;  /* 0x000000010800780c */ /* 0x000fc60001f62670 */
[----:B------:R-:W0:Y:S01]  /*0600*/  @!P4 LDC.64 R12, c[0x0][0x380] ;  /* 0x0000e000ff0ccb82 */ /* 0x000e220000000a00 */
[----:B------:R-:W-:Y:S01]  /*0610*/  PLOP3.LUT P3, PT, P2, P3, P1, 0xfe, 0x0 ;  /* 0x000000000000781c */ /* 0x000fe20001767f16 */
[----:B------:R-:W-:-:S04]  /*0620*/  @!P4 VIADD R17, R11, 0xffffffff ;  /* 0xffffffff0b11c836 */ /* 0x000fc80000000000 */
[----:B0-----:R-:W-:Y:S01]  /*0630*/  @!P4 IMAD.WIDE R12, R17, 0x4, R12 ;  /* 0x00000004110cc825 */ /* 0x001fe200078e020c */
[----:B--2---:R0:W-:Y:S01]  /*0640*/  STS [R5], R16 ;  /* 0x0000001005007388 */ /* 0x0041e20000000800 */
[----:B------:R-:W-:Y:S06]  /*0650*/  BAR.SYNC.DEFER_BLOCKING 0x0 ;  /* 0x0000000000007b1d */ /* 0x000fec0000010000 */
[----:B------:R-:W-:Y:S05]  /*0660*/  @P3 BRA `(.L_x_1) ;  /* 0x0000000000403947 */ /* 0x000fea0003800000 */
[----:B------:R-:W-:Y:S04]  /*0670*/  LDS R14, [R4] ;  /* 0x00000000040e7984 */ /* 0x000fe80000000800 */
[----:B------:R-:W1:Y:S04]  /*0680*/  LDS R15, [R4+-0x4] ;  /* 0xfffffc00040f7984 */ /* 0x000e680000000800 */
[----:B------:R-:W2:Y:S04]  /*0690*/  LDS R17, [R4+0x4] ;  /* 0x0000040004117984 */ /* 0x000ea80000000800 */
[----:B------:R-:W3:Y:S04]  /*06a0*/  LDS R19, [R4+-0x80] ;  /* 0xffff800004137984 */ /* 0x000ee80000000800 */
[----:B------:R-:W4:Y:S04]  /*06b0*/  LDS R21, [R4+0x80] ;  /* 0x0000800004157984 */ /* 0x000f280000000800 */
[----:B------:R-:W5:Y:S04]  /*06c0*/  LDS R23, [R0] ;  /* 0x0000000000177984 */ /* 0x000f680000000800 */
[----:B0-----:R-:W0:Y:S01]  /*06d0*/  LDS R16, [R5] ;  /* 0x0000000005107984 */ /* 0x001e220000000800 */
[----:B-1----:R-:W-:Y:S01]  /*06e0*/  FADD R14, R14, R15 ;  /* 0x0000000f0e0e7221 */ /* 0x002fe20000000000 */
[----:B------:R-:W-:-:S03]  /*06f0*/  IADD3 R15, PT, PT, R7, -0x1, RZ ;  /* 0xffffffff070f7810 */ /* 0x000fc60007ffe0ff */
[----:B--2---:R-:W-:-:S04]  /*0700*/  FADD R14, R14, R17 ;  /* 0x000000110e0e7221 */ /* 0x004fc80000000000 */
[----:B---3--:R-:W-:-:S04]  /*0710*/  FADD R14, R14, R19 ;  /* 0x000000130e0e7221 */ /* 0x008fc80000000000 */
[----:B----4-:R-:W-:-:S04]  /*0720*/  FADD R14, R14, R21 ;  /* 0x000000150e0e7221 */ /* 0x010fc80000000000 */
[----:B-----5:R-:W-:Y:S01]  /*0730*/  FADD R23, R14, R23 ;  /* 0x000000170e177221 */ /* 0x020fe20000000000 */
[----:B------:R-:W-:-:S04]  /*0740*/  IMAD.WIDE R14, R15, 0x4, R2 ;  /* 0x000000040f0e7825 */ /* 0x000fc800078e0202 */
[----:B0-----:R-:W-:-:S05]  /*0750*/  FADD R23, R23, R16 ;  /* 0x0000001017177221 */ /* 0x001fca0000000000 */
[----:B------:R1:W-:Y:S02]  /*0760*/  STG.E desc[UR10][R14.64], R23 ;  /* 0x000000170e007986 */ /* 0x0003e4000c10190a */
.L_x_1:
[----:B------:R-:W-:Y:S05]  /*0770*/  BSYNC.RECONVERGENT B0 ;  /* 0x0000000000007941 */ /* 0x000fea0003800200 */
.L_x_0:
[----:B------:R-:W-:Y:S06]  /*0780*/  BAR.SYNC.DEFER_BLOCKING 0x0 ;  /* 0x0000000000007b1d */ /* 0x000fec0000010000 */
[----:B------:R2:W3:Y:S01]  /*0790*/  @!P4 LDG.E R10, desc[UR10][R12.64] ;  /* 0x0000000a0c0ac981 */ /* 0x0004e2000c1e1900 */
[C---:B------:R-:W-:Y:S01]  /*07a0*/  ISETP.GE.OR P3, PT, R8.reuse, UR4, P1 ;  /* 0x0000000408007c0c */ /* 0x040fe20008f66670 */
[----:B------:R-:W-:Y:S01]  /*07b0*/  UIADD3 UR5, UPT, UPT, UR5, 0x2, URZ ;  /* 0x0000000205057890 */ /* 0x000fe2000fffe0ff */
[----:B------:R-:W-:Y:S01]  /*07c0*/  VIADD R8, R8, 0x2 ;  /* 0x0000000208087836 */ /* 0x000fe20000000000 */
[----:B-1----:R-:W1:Y:S01]  /*07d0*/  LDS R15, [R4] ;  /* 0x00000000040f7984 */ /* 0x002e620000000800 */
[----:B------:R-:W-:Y:S01]  /*07e0*/  PLOP3.LUT P3, PT, P3, P2, PT, 0xf8, 0x8f ;  /* 0x00000000008f781c */ /* 0x000fe20001f65f70 */
[----:B------:R-:W-:Y:S01]  /*07f0*/  UISETP.NE.AND UP0, UPT, UR5, 0x20, UPT ;  /* 0x000000200500788c */ /* 0x000fe2000bf05270 */
[----:B------:R-:W-:-:S02]  /*0800*/  LEA R11, R6, R11, 0x1 ;  /* 0x0000000b060b7211 */ /* 0x000fc400078e08ff */
[----:B------:R-:W-:-:S09]  /*0810*/  LEA R7, R6, R7, 0x1 ;  /* 0x0000000706077211 */ /* 0x000fd200078e08ff */
[----:B--2---:R-:W2:Y:S01]  /*0820*/  @!P3 LDC.64 R12, c[0x0][0x388] ;  /* 0x0000e200ff0cbb82 */ /* 0x004ea20000000a00 */
[----:B-1----:R-:W-:Y:S04]  /*0830*/  STS [R0], R15 ;  /* 0x0000000f00007388 */ /* 0x002fe80000000800 */
[----:B------:R-:W1:Y:S04]  /*0840*/  LDS R17, [R5] ;  /* 0x0000000005117984 */ /* 0x000e680000000800 */
[----:B-1----:R-:W-:Y:S04]  /*0850*/  STS [R4], R17 ;  /* 0x0000001104007388 */ /* 0x002fe80000000800 */
[----:B---3--:R-:W-:Y:S01]  /*0860*/  STS [R5], R10 ;  /* 0x0000000a05007388 */ /* 0x008fe20000000800 */
[----:B------:R-:W-:Y:S06]  /*0870*/  BAR.SYNC.DEFER_BLOCKING 0x0 ;  /* 0x0000000000007b1d */ /* 0x000fec0000010000 */
[----:B------:R-:W-:Y:S04]  /*0880*/  @!P3 LDS R14, [R4] ;  /* 0x00000000040eb984 */ /* 0x000fe80000000800 */
[----:B------:R-:W1:Y:S04]  /*0890*/  @!P3 LDS R19, [R4+-0x4] ;  /* 0xfffffc000413b984 */ /* 0x000e680000000800 */
[----:B------:R-:W3:Y:S04]  /*08a0*/  @!P3 LDS R21, [R4+0x4] ;  /* 0x000004000415b984 */ /* 0x000ee80000000800 */
[----:B------:R-:W4:Y:S04]  /*08b0*/  @!P3 LDS R23, [R4+-0x80] ;  /* 0xffff80000417b984 */ /* 0x000f280000000800 */
[----:B------:R-:W5:Y:S04]  /*08c0*/  @!P3 LDS R15, [R4+0x80] ;  /* 0x00008000040fb984 */ /* 0x000f680000000800 */
[----:B------:R-:W0:Y:S04]  /*08d0*/  @!P3 LDS R25, [R0] ;  /* 0x000000000019b984 */ /* 0x000e280000000800 */
[----:B------:R-:W2:Y:S01]  /*08e0*/  @!P3 LDS R27, [R5] ;  /* 0x00000000051bb984 */ /* 0x000ea20000000800 */
[----:B-1----:R-:W-:-:S04]  /*08f0*/  @!P3 FADD R14, R14, R19 ;  /* 0x000000130e0eb221 */ /* 0x002fc80000000000 */
[----:B---3--:R-:W-:-:S04]  /*0900*/  @!P3 FADD R14, R14, R21 ;  /* 0x000000150e0eb221 */ /* 0x008fc80000000000 */
[----:B----4-:R-:W-:-:S04]  /*0910*/  @!P3 FADD R14, R14, R23 ;  /* 0x000000170e0eb221 */ /* 0x010fc80000000000 */
[----:B-----5:R-:W-:Y:S01]  /*0920*/  @!P3 FADD R14, R14, R15 ;  /* 0x0000000f0e0eb221 */ /* 0x020fe20000000000 */
[----:B------:R-:W-:Y:S02]  /*0930*/  @!P3 IADD3 R15, PT, PT, R9, -0x1, RZ ;  /* 0xffffffff090fb810 */ /* 0x000fe40007ffe0ff */
[----:B------:R-:W-:Y:S01]  /*0940*/  LEA R9, R6, R9, 0x1 ;  /* 0x0000000906097211 */ /* 0x000fe200078e08ff */
[----:B0-----:R-:W-:Y:S02]  /*0950*/  @!P3 FADD R14, R14, R25 ;  /* 0x000000190e0eb221 */ /* 0x001fe40000000000 */
[----:B--2---:R-:W-:-:S04]  /*0960*/  @!P3 IMAD.WIDE R12, R15, 0x4, R12 ;  /* 0x000000040f0cb825 */ /* 0x004fc800078e020c */
[----:B------:R-:W-:-:S05]  /*0970*/  @!P3 FADD R27, R14, R27 ;  /* 0x0000001b0e1bb221 */ /* 0x000fca0000000000 */
[----:B------:R-:W-:Y:S01]  /*0980*/  @!P3 STG.E desc[UR10][R12.64], R27 ;  /* 0x0000001b0c00b986 */ /* 0x000fe2000c10190a */
[----:B------:R-:W-:Y:S06]  /*0990*/  BAR.SYNC.DEFER_BLOCKING 0x0 ;  /* 0x0000000000007b1d */ /* 0x000fec0000010000 */
[----:B------:R-:W0:Y:S04]  /*09a0*/  LDS R15, [R4] ;  /* 0x00000000040f7984 */ /* 0x000e280000000800 */
[----:B0-----:R-:W-:Y:S04]  /*09b0*/  STS [R0], R15 ;  /* 0x0000000f00007388 */ /* 0x001fe80000000800 */
[----:B------:R-:W0:Y:S04]  /*09c0*/  LDS R17, [R5] ;  /* 0x0000000005117984 */ /* 0x000e280000000800 */
[----:B0-----:R0:W-:Y:S01]  /*09d0*/  STS [R4], R17 ;  /* 0x0000001104007388 */ /* 0x0011e20000000800 */
[----:B------:R-:W-:Y:S05]  /*09e0*/  BRA.U UP0, `(.L_x_2) ;  /* 0xfffffff900d07547 */ /* 0x000fea000b83ffff */
[----:B------:R-:W-:Y:S05]  /*09f0*/  EXIT ;  /* 0x000000000000794d */ /* 0x000fea0003800000 */
.L_x_3:
[----:B------:R-:W-:-:S00]  /*0a00*/  BRA `(.L_x_3) ;  /* 0xfffffffc00fc7947 */ /* 0x000fc0000383ffff */
[----:B------:R-:W-:-:S00]  /*0a10*/  NOP ;  /* 0x0000000000007918 */ /* 0x000fc00000000000 */
        /* <DEDUP_REMOVED lines=14> */
.L_x_4:


//--------------------- .nv.shared._Z24coarse_tiled_gpu_stencilPfS_iii --------------------------
	.section	.nv.shared._Z24coarse_tiled_gpu_stencilPfS_iii,"aw",@nobits
	.sectionflags	@""
	.align	4
.nv.shared._Z24coarse_tiled_gpu_stencilPfS_iii:
	.zero		13312


//--------------------- .nv.shared.reserved.0     --------------------------
	.section	.nv.shared.reserved.0,"aw",@nobits
	.weak		__nv_reservedSMEM_offset_0_alias
	.size		__nv_reservedSMEM_offset_0_alias, 0, 64
	.other		__nv_reservedSMEM_offset_0_alias,@"STO_CUDA_RESERVED_SHARED STV_DEFAULT"
__nv_reservedSMEM_offset_0_alias:
	.zero		0
	.zero		64


//--------------------- .nv.constant0._Z24coarse_tiled_gpu_stencilPfS_iii --------------------------
	.section	.nv.constant0._Z24coarse_tiled_gpu_stencilPfS_iii,"a",@progbits
	.sectionflags	@""
	.align	4
.nv.constant0._Z24coarse_tiled_gpu_stencilPfS_iii:
	.zero		924


//--------------------- SYMBOLS --------------------------

	.type		.nv.reservedSmem.offset0,@object
	.size		.nv.reservedSmem.offset0,0x4
	.type		.nv.reservedSmem.cap,@object
	.size		.nv.reservedSmem.cap,0x4
